//
// Generated by NVIDIA NVVM Compiler
//
// Compiler Build ID: CL-36424714
// Cuda compilation tools, release 13.0, V13.0.88
// Based on NVVM 20.0.0
//

.version 9.0
.target sm_100
.address_size 64

	// .globl	_Z13reduction_sumPiS_i
// _ZZ13reduction_sumPiS_iE11partial_sum has been demoted

.visible .entry _Z13reduction_sumPiS_i(
	.param .u64 .ptr .align 1 _Z13reduction_sumPiS_i_param_0,
	.param .u64 .ptr .align 1 _Z13reduction_sumPiS_i_param_1,
	.param .u32 _Z13reduction_sumPiS_i_param_2
)
{
	.reg .pred 	%p<7>;
	.reg .b32 	%r<28>;
	.reg .b64 	%rd<13>;
	// demoted variable
	.shared .align 4 .b8 _ZZ13reduction_sumPiS_iE11partial_sum[1024];
	ld.param.u64 	%rd3, [_Z13reduction_sumPiS_i_param_0];
	ld.param.u64 	%rd2, [_Z13reduction_sumPiS_i_param_1];
	ld.param.u32 	%r12, [_Z13reduction_sumPiS_i_param_2];
	cvta.to.global.u64 	%rd1, %rd3;
	mov.u32 	%r1, %ctaid.x;
	mov.u32 	%r27, %ntid.x;
	mul.lo.s32 	%r13, %r27, %r1;
	shl.b32 	%r14, %r13, 1;
	mov.u32 	%r3, %tid.x;
	add.s32 	%r4, %r14, %r3;
	add.s32 	%r5, %r4, %r27;
	setp.ge.u32 	%p1, %r5, %r12;
	@%p1 bra 	$L__BB0_2;
	mul.wide.s32 	%rd6, %r4, 4;
	add.s64 	%rd7, %rd1, %rd6;
	ld.global.u32 	%r16, [%rd7];
	mul.wide.u32 	%rd8, %r5, 4;
	add.s64 	%rd9, %rd1, %rd8;
	ld.global.u32 	%r17, [%rd9];
	add.s32 	%r26, %r17, %r16;
	bra.uni 	$L__BB0_4;
$L__BB0_2:
	setp.ge.s32 	%p2, %r4, %r12;
	mov.b32 	%r26, 0;
	@%p2 bra 	$L__BB0_4;
	mul.wide.s32 	%rd4, %r4, 4;
	add.s64 	%rd5, %rd1, %rd4;
	ld.global.u32 	%r26, [%rd5];
$L__BB0_4:
	shl.b32 	%r18, %r3, 2;
	mov.u32 	%r19, _ZZ13reduction_sumPiS_iE11partial_sum;
	add.s32 	%r9, %r19, %r18;
	st.shared.u32 	[%r9], %r26;
	bar.sync 	0;
	setp.lt.u32 	%p3, %r27, 2;
	@%p3 bra 	$L__BB0_8;
$L__BB0_5:
	shr.u32 	%r11, %r27, 1;
	setp.ge.u32 	%p4, %r3, %r11;
	@%p4 bra 	$L__BB0_7;
	shl.b32 	%r20, %r11, 2;
	add.s32 	%r21, %r9, %r20;
	ld.shared.u32 	%r22, [%r21];
	ld.shared.u32 	%r23, [%r9];
	add.s32 	%r24, %r23, %r22;
	st.shared.u32 	[%r9], %r24;
$L__BB0_7:
	bar.sync 	0;
	setp.gt.u32 	%p5, %r27, 3;
	mov.u32 	%r27, %r11;
	@%p5 bra 	$L__BB0_5;
$L__BB0_8:
	setp.ne.s32 	%p6, %r3, 0;
	@%p6 bra 	$L__BB0_10;
	ld.shared.u32 	%r25, [_ZZ13reduction_sumPiS_iE11partial_sum];
	cvta.to.global.u64 	%rd10, %rd2;
	mul.wide.u32 	%rd11, %r1, 4;
	add.s64 	%rd12, %rd10, %rd11;
	st.global.u32 	[%rd12], %r25;
$L__BB0_10:
	ret;

}


// ===== COMPILED SASS (sm_100) =====

	.target	sm_100

	.elftype	@"ET_EXEC"


//--------------------- .note.nv.tkinfo           --------------------------
	.section	.note.nv.tkinfo,"",@"SHT_NOTE"
	.sectionflags	@"SHF_NOTE_NV_TKINFO"
	.tkinfo
        /*0018*/ 	.word	0x00000002
        /*0030*/ 	.string	""
        /*0030*/ 	.string	"ptxas"
        /*0030*/ 	.string	"Cuda compilation tools, release 13.0, V13.0.88"
        /*0030*/ 	.string	"Build cuda_13.0.r13.0/compiler.36424714_0"
        /*0030*/ 	.string	"-arch sm_100 -m 64 "



//--------------------- .note.nv.cuinfo           --------------------------
	.section	.note.nv.cuinfo,"",@"SHT_NOTE"
	.sectionflags	@"SHF_NOTE_NV_CUINFO"
        /*0018*/ 	.short	0x0002
        /*001a*/ 	.short	0x0064
        /*001c*/ 	.short	0x0082
	.zero		2


//--------------------- .nv.info                  --------------------------
	.section	.nv.info,"",@"SHT_CUDA_INFO"
	.align	4


	//----- nvinfo : EIATTR_REGCOUNT
	.align		4
        /*0000*/ 	.byte	0x04, 0x2f
        /*0002*/ 	.short	(.L_1 - .L_0)
	.align		4
.L_0:
        /*0004*/ 	.word	index@(_Z13reduction_sumPiS_i)
        /*0008*/ 	.word	0x00000010


	//----- nvinfo : EIATTR_FRAME_SIZE
	.align		4
.L_1:
        /*000c*/ 	.byte	0x04, 0x11
        /*000e*/ 	.short	(.L_3 - .L_2)
	.align		4
.L_2:
        /*0010*/ 	.word	index@(_Z13reduction_sumPiS_i)
        /*0014*/ 	.word	0x00000000


	//----- nvinfo : EIATTR_MIN_STACK_SIZE
	.align		4
.L_3:
        /*0018*/ 	.byte	0x04, 0x12
        /*001a*/ 	.short	(.L_5 - .L_4)
	.align		4
.L_4:
        /*001c*/ 	.word	index@(_Z13reduction_sumPiS_i)
        /*0020*/ 	.word	0x00000000
.L_5:


//--------------------- .nv.compat                --------------------------
	.section	.nv.compat,"",@"SHT_CUDA_COMPAT_INFO"
	.align	4
        /*0000*/ 	.byte	0x02, 0x09, 0x00, 0x00, 0x02, 0x02, 0x01, 0x00, 0x02, 0x05, 0x05, 0x00, 0x03, 0x07, 0x01, 0x01
        /*0010*/ 	.byte	0x02, 0x03, 0x00, 0x00, 0x02, 0x06, 0x01, 0x00, 0x04, 0x0b, 0x08, 0x00, 0x09, 0x00, 0x00, 0x00
        /*0020*/ 	.byte	0x00, 0x00, 0x00, 0x00


//--------------------- .nv.info._Z13reduction_sumPiS_i --------------------------
	.section	.nv.info._Z13reduction_sumPiS_i,"",@"SHT_CUDA_INFO"
	.sectionflags	@""
	.align	4


	//----- nvinfo : EIATTR_CUDA_API_VERSION
	.align		4
        /*0000*/ 	.byte	0x04, 0x37
        /*0002*/ 	.short	(.L_7 - .L_6)
.L_6:
        /*0004*/ 	.word	0x00000082


	//----- nvinfo : EIATTR_KPARAM_INFO
	.align		4
.L_7:
        /*0008*/ 	.byte	0x04, 0x17
        /*000a*/ 	.short	(.L_9 - .L_8)
.L_8:
        /*000c*/ 	.word	0x00000000
        /*0010*/ 	.short	0x0002
        /*0012*/ 	.short	0x0010
        /*0014*/ 	.byte	0x00, 0xf0, 0x11, 0x00


	//----- nvinfo : EIATTR_KPARAM_INFO
	.align		4
.L_9:
        /*0018*/ 	.byte	0x04, 0x17
        /*001a*/ 	.short	(.L_11 - .L_10)
.L_10:
        /*001c*/ 	.word	0x00000000
        /*0020*/ 	.short	0x0001
        /*0022*/ 	.short	0x0008
        /*0024*/ 	.byte	0x00, 0xf5, 0x21, 0x00


	//----- nvinfo : EIATTR_KPARAM_INFO
	.align		4
.L_11:
        /*0028*/ 	.byte	0x04, 0x17
        /*002a*/ 	.short	(.L_13 - .L_12)
.L_12:
        /*002c*/ 	.word	0x00000000
        /*0030*/ 	.short	0x0000
        /*0032*/ 	.short	0x0000
        /*0034*/ 	.byte	0x00, 0xf5, 0x21, 0x00


	//----- nvinfo : EIATTR_SPARSE_MMA_MASK
	.align		4
.L_13:
        /*0038*/ 	.byte	0x03, 0x50
        /*003a*/ 	.short	0x0000


	//----- nvinfo : EIATTR_MAXREG_COUNT
	.align		4
        /*003c*/ 	.byte	0x03, 0x1b
        /*003e*/ 	.short	0x00ff


	//----- nvinfo : EIATTR_NUM_BARRIERS
	.align		4
        /*0040*/ 	.byte	0x02, 0x4c
        /*0042*/ 	.byte	0x01
	.zero		1


	//----- nvinfo : EIATTR_MERCURY_ISA_VERSION
	.align		4
        /*0044*/ 	.byte	0x03, 0x5f
        /*0046*/ 	.short	0x0101


	//----- nvinfo : EIATTR_VRC_CTA_INIT_COUNT
	.align		4
        /*0048*/ 	.byte	0x02, 0x4a
	.zero		1
	.zero		1


	//----- nvinfo : EIATTR_EXIT_INSTR_OFFSETS
	.align		4
        /*004c*/ 	.byte	0x04, 0x1c
        /*004e*/ 	.short	(.L_15 - .L_14)


	//   ....[0]....
.L_14:
        /*0050*/ 	.word	0x000002f0


	//   ....[1]....
        /*0054*/ 	.word	0x00000370


	//----- nvinfo : EIATTR_CRS_STACK_SIZE
	.align		4
.L_15:
        /*0058*/ 	.byte	0x04, 0x1e
        /*005a*/ 	.short	(.L_17 - .L_16)
.L_16:
        /*005c*/ 	.word	0x00000000


	//----- nvinfo : EIATTR_CBANK_PARAM_SIZE
	.align		4
.L_17:
        /*0060*/ 	.byte	0x03, 0x19
        /*0062*/ 	.short	0x0014


	//----- nvinfo : EIATTR_PARAM_CBANK
	.align		4
        /*0064*/ 	.byte	0x04, 0x0a
        /*0066*/ 	.short	(.L_19 - .L_18)
	.align		4
.L_18:
        /*0068*/ 	.word	index@(.nv.constant0._Z13reduction_sumPiS_i)
        /*006c*/ 	.short	0x0380
        /*006e*/ 	.short	0x0014


	//----- nvinfo : EIATTR_SW_WAR
	.align		4
.L_19:
        /*0070*/ 	.byte	0x04, 0x36
        /*0072*/ 	.short	(.L_21 - .L_20)
.L_20:
        /*0074*/ 	.word	0x00000008
.L_21:


//--------------------- .nv.callgraph             --------------------------
	.section	.nv.callgraph,"",@"SHT_CUDA_CALLGRAPH"
	.align	4
	.sectionentsize	8
	.align		4
        /*0000*/ 	.word	0x00000000
	.align		4
        /*0004*/ 	.word	0xffffffff
	.align		4
        /*0008*/ 	.word	0x00000000
	.align		4
        /*000c*/ 	.word	0xfffffffe
	.align		4
        /*0010*/ 	.word	0x00000000
	.align		4
        /*0014*/ 	.word	0xfffffffd
	.align		4
        /*0018*/ 	.word	0x00000000
	.align		4
        /*001c*/ 	.word	0xfffffffc


//--------------------- .text._Z13reduction_sumPiS_i --------------------------
	.section	.text._Z13reduction_sumPiS_i,"ax",@progbits
	.align	128
        .global         _Z13reduction_sumPiS_i
        .type           _Z13reduction_sumPiS_i,@function
        .size           _Z13reduction_sumPiS_i,(.L_x_6 - _Z13reduction_sumPiS_i)
        .other          _Z13reduction_sumPiS_i,@"STO_CUDA_ENTRY STV_DEFAULT"
_Z13reduction_sumPiS_i:
.text._Z13reduction_sumPiS_i:
[----:B------:R-:W-:Y:S01]  /*0000*/  LDC R1, c[0x0][0x37c] ;  /* 0x0000df00ff017b82 */ /* 0x000fe20000000800 */
[----:B------:R-:W0:Y:S01]  /*0010*/  S2R R11, SR_CTAID.X ;  /* 0x00000000000b7919 */ /* 0x000e220000002500 */
[----:B------:R-:W0:Y:S01]  /*0020*/  LDCU UR4, c[0x0][0x360] ;  /* 0x00006c00ff0477ac */ /* 0x000e220008000800 */
[----:B------:R-:W-:Y:S01]  /*0030*/  BSSY.RECONVERGENT B0, `(.L_x_0) ;  /* 0x0000017000007945 */ /* 0x000fe20003800200 */
[----:B------:R-:W1:Y:S01]  /*0040*/  S2R R13, SR_TID.X ;  /* 0x00000000000d7919 */ /* 0x000e620000002100 */
[----:B------:R-:W2:Y:S01]  /*0050*/  LDCU UR5, c[0x0][0x390] ;  /* 0x00007200ff0577ac */ /* 0x000ea20008000800 */
[----:B------:R-:W3:Y:S01]  /*0060*/  LDCU.64 UR6, c[0x0][0x358] ;  /* 0x00006b00ff0677ac */ /* 0x000ee20008000a00 */
[----:B0-----:R-:W-:-:S04]  /*0070*/  IMAD R0, R11, UR4, RZ ;  /* 0x000000040b007c24 */ /* 0x001fc8000f8e02ff */
[----:B-1----:R-:W-:Y:S01]  /*0080*/  IMAD R7, R0, 0x2, R13 ;  /* 0x0000000200077824 */ /* 0x002fe200078e020d */
[----:B------:R-:W-:-:S03]  /*0090*/  MOV R0, UR4 ;  /* 0x0000000400007c02 */ /* 0x000fc60008000f00 */
[----:B------:R-:W-:-:S05]  /*00a0*/  VIADD R9, R7, UR4 ;  /* 0x0000000407097c36 */ /* 0x000fca0008000000 */
[----:B--2---:R-:W-:-:S13]  /*00b0*/  ISETP.GE.U32.AND P0, PT, R9, UR5, PT ;  /* 0x0000000509007c0c */ /* 0x004fda000bf06070 */
[----:B---3--:R-:W-:Y:S05]  /*00c0*/  @P0 BRA `(.L_x_1) ;  /* 0x00000000001c0947 */ /* 0x008fea0003800000 */
[----:B------:R-:W0:Y:S02]  /*00d0*/  LDC.64 R4, c[0x0][0x380] ;  /* 0x0000e000ff047b82 */ /* 0x000e240000000a00 */
[----:B0-----:R-:W-:-:S04]  /*00e0*/  IMAD.WIDE R2, R7, 0x4, R4 ;  /* 0x0000000407027825 */ /* 0x001fc800078e0204 */
[----:B------:R-:W-:Y:S02]  /*00f0*/  IMAD.WIDE.U32 R4, R9, 0x4, R4 ;  /* 0x0000000409047825 */ /* 0x000fe400078e0004 */
[----:B------:R-:W2:Y:S04]  /*0100*/  LDG.E R2, desc[UR6][R2.64] ;  /* 0x0000000602027981 */ /* 0x000ea8000c1e1900 */
[----:B------:R-:W2:Y:S02]  /*0110*/  LDG.E R5, desc[UR6][R4.64] ;  /* 0x0000000604057981 */ /* 0x000ea4000c1e1900 */
[----:B--2---:R-:W-:Y:S01]  /*0120*/  IMAD.IADD R6, R2, 0x1, R5 ;  /* 0x0000000102067824 */ /* 0x004fe200078e0205 */
[----:B------:R-:W-:Y:S06]  /*0130*/  BRA `(.L_x_2) ;  /* 0x0000000000187947 */ /* 0x000fec0003800000 */
.L_x_1:
[----:B------:R-:W-:Y:S01]  /*0140*/  ISETP.GE.AND P0, PT, R7, UR5, PT ;  /* 0x0000000507007c0c */ /* 0x000fe2000bf06270 */
[----:B------:R-:W-:-:S12]  /*0150*/  HFMA2 R6, -RZ, RZ, 0, 0 ;  /* 0x00000000ff067431 */ /* 0x000fd800000001ff */
[----:B------:R-:W-:Y:S05]  /*0160*/  @P0 BRA `(.L_x_2) ;  /* 0x00000000000c0947 */ /* 0x000fea0003800000 */
[----:B------:R-:W0:Y:S02]  /*0170*/  LDC.64 R2, c[0x0][0x380] ;  /* 0x0000e000ff027b82 */ /* 0x000e240000000a00 */
[----:B0-----:R-:W-:-:S05]  /*0180*/  IMAD.WIDE R2, R7, 0x4, R2 ;  /* 0x0000000407027825 */ /* 0x001fca00078e0202 */
[----:B------:R0:W5:Y:S02]  /*0190*/  LDG.E R6, desc[UR6][R2.64] ;  /* 0x0000000602067981 */ /* 0x000164000c1e1900 */
.L_x_2:
[----:B------:R-:W-:Y:S05]  /*01a0*/  BSYNC.RECONVERGENT B0 ;  /* 0x0000000000007941 */ /* 0x000fea0003800200 */
.L_x_0:
[----:B------:R-:W1:Y:S01]  /*01b0*/  S2UR UR5, SR_CgaCtaId ;  /* 0x00000000000579c3 */ /* 0x000e620000008800 */
[----:B------:R-:W-:Y:S01]  /*01c0*/  UMOV UR4, 0x400 ;  /* 0x0000040000047882 */ /* 0x000fe20000000000 */
[----:B------:R-:W-:Y:S02]  /*01d0*/  ISETP.GE.U32.AND P1, PT, R0, 0x2, PT ;  /* 0x000000020000780c */ /* 0x000fe40003f26070 */
[----:B------:R-:W-:Y:S01]  /*01e0*/  ISETP.NE.AND P0, PT, R13, RZ, PT ;  /* 0x000000ff0d00720c */ /* 0x000fe20003f05270 */
[----:B-1----:R-:W-:-:S06]  /*01f0*/  ULEA UR4, UR5, UR4, 0x18 ;  /* 0x0000000405047291 */ /* 0x002fcc000f8ec0ff */
[----:B0-----:R-:W-:-:S05]  /*0200*/  LEA R3, R13, UR4, 0x2 ;  /* 0x000000040d037c11 */ /* 0x001fca000f8e10ff */
[----:B-----5:R0:W-:Y:S01]  /*0210*/  STS [R3], R6 ;  /* 0x0000000603007388 */ /* 0x0201e20000000800 */
[----:B------:R-:W-:Y:S06]  /*0220*/  BAR.SYNC.DEFER_BLOCKING 0x0 ;  /* 0x0000000000007b1d */ /* 0x000fec0000010000 */
[----:B------:R-:W-:Y:S05]  /*0230*/  @!P1 BRA `(.L_x_3) ;  /* 0x00000000002c9947 */ /* 0x000fea0003800000 */
.L_x_4:
[----:B0-----:R-:W-:-:S04]  /*0240*/  SHF.R.U32.HI R6, RZ, 0x1, R0 ;  /* 0x00000001ff067819 */ /* 0x001fc80000011600 */
[----:B------:R-:W-:-:S13]  /*0250*/  ISETP.GE.U32.AND P1, PT, R13, R6, PT ;  /* 0x000000060d00720c */ /* 0x000fda0003f26070 */
[----:B------:R-:W-:Y:S01]  /*0260*/  @!P1 IMAD R2, R6, 0x4, R3 ;  /* 0x0000000406029824 */ /* 0x000fe200078e0203 */
[----:B------:R-:W-:Y:S05]  /*0270*/  @!P1 LDS R5, [R3] ;  /* 0x0000000003059984 */ /* 0x000fea0000000800 */
[----:B------:R-:W0:Y:S02]  /*0280*/  @!P1 LDS R2, [R2] ;  /* 0x0000000002029984 */ /* 0x000e240000000800 */
[----:B0-----:R-:W-:-:S05]  /*0290*/  @!P1 IADD3 R4, PT, PT, R2, R5, RZ ;  /* 0x0000000502049210 */ /* 0x001fca0007ffe0ff */
[----:B------:R1:W-:Y:S01]  /*02a0*/  @!P1 STS [R3], R4 ;  /* 0x0000000403009388 */ /* 0x0003e20000000800 */
[----:B------:R-:W-:Y:S01]  /*02b0*/  BAR.SYNC.DEFER_BLOCKING 0x0 ;  /* 0x0000000000007b1d */ /* 0x000fe20000010000 */
[----:B------:R-:W-:Y:S01]  /*02c0*/  ISETP.GT.U32.AND P1, PT, R0, 0x3, PT ;  /* 0x000000030000780c */ /* 0x000fe20003f24070 */
[----:B------:R-:W-:-:S12]  /*02d0*/  IMAD.MOV.U32 R0, RZ, RZ, R6 ;  /* 0x000000ffff007224 */ /* 0x000fd800078e0006 */
[----:B-1----:R-:W-:Y:S05]  /*02e0*/  @P1 BRA `(.L_x_4) ;  /* 0xfffffffc00d41947 */ /* 0x002fea000383ffff */
.L_x_3:
[----:B------:R-:W-:Y:S05]  /*02f0*/  @P0 EXIT ;  /* 0x000000000000094d */ /* 0x000fea0003800000 */
[----:B------:R-:W1:Y:S01]  /*0300*/  S2UR UR5, SR_CgaCtaId ;  /* 0x00000000000579c3 */ /* 0x000e620000008800 */
[----:B------:R-:W-:-:S07]  /*0310*/  UMOV UR4, 0x400 ;  /* 0x0000040000047882 */ /* 0x000fce0000000000 */
[----:B0-----:R-:W0:Y:S01]  /*0320*/  LDC.64 R2, c[0x0][0x388] ;  /* 0x0000e200ff027b82 */ /* 0x001e220000000a00 */
[----:B-1----:R-:W-:Y:S01]  /*0330*/  ULEA UR4, UR5, UR4, 0x18 ;  /* 0x0000000405047291 */ /* 0x002fe2000f8ec0ff */
[----:B0-----:R-:W-:-:S08]  /*0340*/  IMAD.WIDE.U32 R2, R11, 0x4, R2 ;  /* 0x000000040b027825 */ /* 0x001fd000078e0002 */
[----:B------:R-:W0:Y:S04]  /*0350*/  LDS R5, [UR4] ;  /* 0x00000004ff057984 */ /* 0x000e280008000800 */
[----:B0-----:R-:W-:Y:S01]  /*0360*/  STG.E desc[UR6][R2.64], R5 ;  /* 0x0000000502007986 */ /* 0x001fe2000c101906 */
[----:B------:R-:W-:Y:S05]  /*0370*/  EXIT ;  /* 0x000000000000794d */ /* 0x000fea0003800000 */
.L_x_5:
[----:B------:R-:W-:-:S00]  /*0380*/  BRA `(.L_x_5) ;  /* 0xfffffffc00fc7947 */ /* 0x000fc0000383ffff */
[----:B------:R-:W-:-:S00]  /*0390*/  NOP ;  /* 0x0000000000007918 */ /* 0x000fc00000000000 */
        /* <DEDUP_REMOVED lines=14> */
.L_x_6:


//--------------------- .nv.shared._Z13reduction_sumPiS_i --------------------------
	.section	.nv.shared._Z13reduction_sumPiS_i,"aw",@nobits
	.sectionflags	@""
	.align	4
.nv.shared._Z13reduction_sumPiS_i:
	.zero		2048


//--------------------- .nv.shared.reserved.0     --------------------------
	.section	.nv.shared.reserved.0,"aw",@nobits
	.weak		__nv_reservedSMEM_offset_0_alias
	.size		__nv_reservedSMEM_offset_0_alias, 0, 64
	.other		__nv_reservedSMEM_offset_0_alias,@"STO_CUDA_RESERVED_SHARED STV_DEFAULT"
__nv_reservedSMEM_offset_0_alias:
	.zero		0
	.zero		64


//--------------------- .nv.constant0._Z13reduction_sumPiS_i --------------------------
	.section	.nv.constant0._Z13reduction_sumPiS_i,"a",@progbits
	.sectionflags	@""
	.align	4
.nv.constant0._Z13reduction_sumPiS_i:
	.zero		916


//--------------------- SYMBOLS --------------------------

	.type		.nv.reservedSmem.offset0,@object
	.size		.nv.reservedSmem.offset0,0x4
	.type		.nv.reservedSmem.cap,@object
	.size		.nv.reservedSmem.cap,0x4
